//
// Generated by NVIDIA NVVM Compiler
//
// Compiler Build ID: CL-36424714
// Cuda compilation tools, release 13.0, V13.0.88
// Based on NVVM 20.0.0
//

.version 9.0
.target sm_100
.address_size 64

	// .globl	_Z8find_maxPKiPiS1_j
// _ZZ8find_maxPKiPiS1_jE11partial_res has been demoted

.visible .entry _Z8find_maxPKiPiS1_j(
	.param .u64 .ptr .align 1 _Z8find_maxPKiPiS1_j_param_0,
	.param .u64 .ptr .align 1 _Z8find_maxPKiPiS1_j_param_1,
	.param .u64 .ptr .align 1 _Z8find_maxPKiPiS1_j_param_2,
	.param .u32 _Z8find_maxPKiPiS1_j_param_3
)
{
	.reg .pred 	%p<8>;
	.reg .b32 	%r<34>;
	.reg .b64 	%rd<9>;
	// demoted variable
	.shared .align 4 .b8 _ZZ8find_maxPKiPiS1_jE11partial_res[1024];
	ld.param.u64 	%rd4, [_Z8find_maxPKiPiS1_j_param_0];
	ld.param.u64 	%rd3, [_Z8find_maxPKiPiS1_j_param_1];
	ld.param.u64 	%rd5, [_Z8find_maxPKiPiS1_j_param_2];
	ld.param.u32 	%r14, [_Z8find_maxPKiPiS1_j_param_3];
	cvta.to.global.u64 	%rd1, %rd5;
	cvta.to.global.u64 	%rd2, %rd4;
	mov.u32 	%r1, %tid.x;
	mov.u32 	%r15, %ctaid.x;
	mov.u32 	%r33, %ntid.x;
	mad.lo.s32 	%r31, %r15, %r33, %r1;
	ld.global.u32 	%r32, [%rd2];
	setp.ge.u32 	%p1, %r31, %r14;
	@%p1 bra 	$L__BB0_3;
	mov.u32 	%r16, %nctaid.x;
	mul.lo.s32 	%r5, %r16, %r33;
$L__BB0_2:
	mul.wide.u32 	%rd6, %r31, 4;
	add.s64 	%rd7, %rd2, %rd6;
	ld.global.u32 	%r17, [%rd7];
	max.s32 	%r32, %r32, %r17;
	add.s32 	%r31, %r31, %r5;
	setp.lt.u32 	%p2, %r31, %r14;
	@%p2 bra 	$L__BB0_2;
$L__BB0_3:
	shl.b32 	%r18, %r1, 2;
	mov.u32 	%r19, _ZZ8find_maxPKiPiS1_jE11partial_res;
	add.s32 	%r11, %r19, %r18;
	st.shared.u32 	[%r11], %r32;
	bar.sync 	0;
	setp.lt.u32 	%p3, %r33, 2;
	@%p3 bra 	$L__BB0_7;
$L__BB0_4:
	shr.u32 	%r13, %r33, 1;
	setp.ge.u32 	%p4, %r1, %r13;
	@%p4 bra 	$L__BB0_6;
	ld.shared.u32 	%r20, [%r11];
	shl.b32 	%r21, %r13, 2;
	add.s32 	%r22, %r11, %r21;
	ld.shared.u32 	%r23, [%r22];
	max.s32 	%r24, %r20, %r23;
	st.shared.u32 	[%r11], %r24;
$L__BB0_6:
	bar.sync 	0;
	setp.gt.u32 	%p5, %r33, 3;
	mov.u32 	%r33, %r13;
	@%p5 bra 	$L__BB0_4;
$L__BB0_7:
	setp.ne.s32 	%p6, %r1, 0;
	@%p6 bra 	$L__BB0_10;
$L__BB0_8:
	atom.relaxed.global.cas.b32 	%r25, [%rd1], 0, 1;
	setp.ne.s32 	%p7, %r25, 0;
	@%p7 bra 	$L__BB0_8;
	cvta.to.global.u64 	%rd8, %rd3;
	ld.global.u32 	%r26, [%rd8];
	ld.shared.u32 	%r27, [_ZZ8find_maxPKiPiS1_jE11partial_res];
	max.s32 	%r28, %r26, %r27;
	st.global.u32 	[%rd8], %r28;
	atom.global.exch.b32 	%r29, [%rd1], 0;
$L__BB0_10:
	ret;

}


// ===== COMPILED SASS (sm_100) =====

	.target	sm_100

	.elftype	@"ET_EXEC"


//--------------------- .note.nv.tkinfo           --------------------------
	.section	.note.nv.tkinfo,"",@"SHT_NOTE"
	.sectionflags	@"SHF_NOTE_NV_TKINFO"
	.tkinfo
        /*0018*/ 	.word	0x00000002
        /*0030*/ 	.string	""
        /*0030*/ 	.string	"ptxas"
        /*0030*/ 	.string	"Cuda compilation tools, release 13.0, V13.0.88"
        /*0030*/ 	.string	"Build cuda_13.0.r13.0/compiler.36424714_0"
        /*0030*/ 	.string	"-arch sm_100 -m 64 "



//--------------------- .note.nv.cuinfo           --------------------------
	.section	.note.nv.cuinfo,"",@"SHT_NOTE"
	.sectionflags	@"SHF_NOTE_NV_CUINFO"
        /*0018*/ 	.short	0x0002
        /*001a*/ 	.short	0x0064
        /*001c*/ 	.short	0x0082
	.zero		2


//--------------------- .nv.info                  --------------------------
	.section	.nv.info,"",@"SHT_CUDA_INFO"
	.align	4


	//----- nvinfo : EIATTR_REGCOUNT
	.align		4
        /*0000*/ 	.byte	0x04, 0x2f
        /*0002*/ 	.short	(.L_1 - .L_0)
	.align		4
.L_0:
        /*0004*/ 	.word	index@(_Z8find_maxPKiPiS1_j)
        /*0008*/ 	.word	0x0000000e


	//----- nvinfo : EIATTR_FRAME_SIZE
	.align		4
.L_1:
        /*000c*/ 	.byte	0x04, 0x11
        /*000e*/ 	.short	(.L_3 - .L_2)
	.align		4
.L_2:
        /*0010*/ 	.word	index@(_Z8find_maxPKiPiS1_j)
        /*0014*/ 	.word	0x00000000


	//----- nvinfo : EIATTR_MIN_STACK_SIZE
	.align		4
.L_3:
        /*0018*/ 	.byte	0x04, 0x12
        /*001a*/ 	.short	(.L_5 - .L_4)
	.align		4
.L_4:
        /*001c*/ 	.word	index@(_Z8find_maxPKiPiS1_j)
        /*0020*/ 	.word	0x00000000
.L_5:


//--------------------- .nv.compat                --------------------------
	.section	.nv.compat,"",@"SHT_CUDA_COMPAT_INFO"
	.align	4
        /*0000*/ 	.byte	0x02, 0x09, 0x00, 0x00, 0x02, 0x02, 0x01, 0x00, 0x02, 0x05, 0x05, 0x00, 0x03, 0x07, 0x01, 0x01
        /*0010*/ 	.byte	0x02, 0x03, 0x00, 0x00, 0x02, 0x06, 0x01, 0x00, 0x04, 0x0b, 0x08, 0x00, 0x09, 0x00, 0x00, 0x00
        /*0020*/ 	.byte	0x00, 0x00, 0x00, 0x00


//--------------------- .nv.info._Z8find_maxPKiPiS1_j --------------------------
	.section	.nv.info._Z8find_maxPKiPiS1_j,"",@"SHT_CUDA_INFO"
	.sectionflags	@""
	.align	4


	//----- nvinfo : EIATTR_CUDA_API_VERSION
	.align		4
        /*0000*/ 	.byte	0x04, 0x37
        /*0002*/ 	.short	(.L_7 - .L_6)
.L_6:
        /*0004*/ 	.word	0x00000082


	//----- nvinfo : EIATTR_KPARAM_INFO
	.align		4
.L_7:
        /*0008*/ 	.byte	0x04, 0x17
        /*000a*/ 	.short	(.L_9 - .L_8)
.L_8:
        /*000c*/ 	.word	0x00000000
        /*0010*/ 	.short	0x0003
        /*0012*/ 	.short	0x0018
        /*0014*/ 	.byte	0x00, 0xf0, 0x11, 0x00


	//----- nvinfo : EIATTR_KPARAM_INFO
	.align		4
.L_9:
        /*0018*/ 	.byte	0x04, 0x17
        /*001a*/ 	.short	(.L_11 - .L_10)
.L_10:
        /*001c*/ 	.word	0x00000000
        /*0020*/ 	.short	0x0002
        /*0022*/ 	.short	0x0010
        /*0024*/ 	.byte	0x00, 0xf5, 0x21, 0x00


	//----- nvinfo : EIATTR_KPARAM_INFO
	.align		4
.L_11:
        /*0028*/ 	.byte	0x04, 0x17
        /*002a*/ 	.short	(.L_13 - .L_12)
.L_12:
        /*002c*/ 	.word	0x00000000
        /*0030*/ 	.short	0x0001
        /*0032*/ 	.short	0x0008
        /*0034*/ 	.byte	0x00, 0xf5, 0x21, 0x00


	//----- nvinfo : EIATTR_KPARAM_INFO
	.align		4
.L_13:
        /*0038*/ 	.byte	0x04, 0x17
        /*003a*/ 	.short	(.L_15 - .L_14)
.L_14:
        /*003c*/ 	.word	0x00000000
        /*0040*/ 	.short	0x0000
        /*0042*/ 	.short	0x0000
        /*0044*/ 	.byte	0x00, 0xf5, 0x21, 0x00


	//----- nvinfo : EIATTR_SPARSE_MMA_MASK
	.align		4
.L_15:
        /*0048*/ 	.byte	0x03, 0x50
        /*004a*/ 	.short	0x0000


	//----- nvinfo : EIATTR_MAXREG_COUNT
	.align		4
        /*004c*/ 	.byte	0x03, 0x1b
        /*004e*/ 	.short	0x00ff


	//----- nvinfo : EIATTR_NUM_BARRIERS
	.align		4
        /*0050*/ 	.byte	0x02, 0x4c
        /*0052*/ 	.byte	0x01
	.zero		1


	//----- nvinfo : EIATTR_MERCURY_ISA_VERSION
	.align		4
        /*0054*/ 	.byte	0x03, 0x5f
        /*0056*/ 	.short	0x0101


	//----- nvinfo : EIATTR_VRC_CTA_INIT_COUNT
	.align		4
        /*0058*/ 	.byte	0x02, 0x4a
	.zero		1
	.zero		1


	//----- nvinfo : EIATTR_EXIT_INSTR_OFFSETS
	.align		4
        /*005c*/ 	.byte	0x04, 0x1c
        /*005e*/ 	.short	(.L_17 - .L_16)


	//   ....[0]....
.L_16:
        /*0060*/ 	.word	0x000002a0


	//   ....[1]....
        /*0064*/ 	.word	0x000003d0


	//----- nvinfo : EIATTR_CRS_STACK_SIZE
	.align		4
.L_17:
        /*0068*/ 	.byte	0x04, 0x1e
        /*006a*/ 	.short	(.L_19 - .L_18)
.L_18:
        /*006c*/ 	.word	0x00000000


	//----- nvinfo : EIATTR_CBANK_PARAM_SIZE
	.align		4
.L_19:
        /*0070*/ 	.byte	0x03, 0x19
        /*0072*/ 	.short	0x001c


	//----- nvinfo : EIATTR_PARAM_CBANK
	.align		4
        /*0074*/ 	.byte	0x04, 0x0a
        /*0076*/ 	.short	(.L_21 - .L_20)
	.align		4
.L_20:
        /*0078*/ 	.word	index@(.nv.constant0._Z8find_maxPKiPiS1_j)
        /*007c*/ 	.short	0x0380
        /*007e*/ 	.short	0x001c


	//----- nvinfo : EIATTR_SW_WAR
	.align		4
.L_21:
        /*0080*/ 	.byte	0x04, 0x36
        /*0082*/ 	.short	(.L_23 - .L_22)
.L_22:
        /*0084*/ 	.word	0x00000008
.L_23:


//--------------------- .nv.callgraph             --------------------------
	.section	.nv.callgraph,"",@"SHT_CUDA_CALLGRAPH"
	.align	4
	.sectionentsize	8
	.align		4
        /*0000*/ 	.word	0x00000000
	.align		4
        /*0004*/ 	.word	0xffffffff
	.align		4
        /*0008*/ 	.word	0x00000000
	.align		4
        /*000c*/ 	.word	0xfffffffe
	.align		4
        /*0010*/ 	.word	0x00000000
	.align		4
        /*0014*/ 	.word	0xfffffffd
	.align		4
        /*0018*/ 	.word	0x00000000
	.align		4
        /*001c*/ 	.word	0xfffffffc


//--------------------- .text._Z8find_maxPKiPiS1_j --------------------------
	.section	.text._Z8find_maxPKiPiS1_j,"ax",@progbits
	.align	128
        .global         _Z8find_maxPKiPiS1_j
        .type           _Z8find_maxPKiPiS1_j,@function
        .size           _Z8find_maxPKiPiS1_j,(.L_x_8 - _Z8find_maxPKiPiS1_j)
        .other          _Z8find_maxPKiPiS1_j,@"STO_CUDA_ENTRY STV_DEFAULT"
_Z8find_maxPKiPiS1_j:
.text._Z8find_maxPKiPiS1_j:
[----:B------:R-:W-:Y:S08]  /*0000*/  LDC R1, c[0x0][0x37c] ;  /* 0x0000df00ff017b82 */ /* 0x000ff00000000800 */
[----:B------:R-:W0:Y:S01]  /*0010*/  LDC.64 R2, c[0x0][0x380] ;  /* 0x0000e000ff027b82 */ /* 0x000e220000000a00 */
[----:B------:R-:W0:Y:S01]  /*0020*/  LDCU.64 UR6, c[0x0][0x358] ;  /* 0x00006b00ff0677ac */ /* 0x000e220008000a00 */
[----:B------:R-:W1:Y:S01]  /*0030*/  S2R R9, SR_TID.X ;  /* 0x0000000000097919 */ /* 0x000e620000002100 */
[----:B------:R-:W2:Y:S01]  /*0040*/  LDCU UR5, c[0x0][0x398] ;  /* 0x00007300ff0577ac */ /* 0x000ea20008000800 */
[----:B0-----:R0:W5:Y:S04]  /*0050*/  LDG.E R7, desc[UR6][R2.64] ;  /* 0x0000000602077981 */ /* 0x001168000c1e1900 */
[----:B------:R-:W1:Y:S01]  /*0060*/  S2UR UR4, SR_CTAID.X ;  /* 0x00000000000479c3 */ /* 0x000e620000002500 */
[----:B------:R-:W-:Y:S07]  /*0070*/  BSSY.RECONVERGENT B0, `(.L_x_0) ;  /* 0x000000e000007945 */ /* 0x000fee0003800200 */
[----:B------:R-:W1:Y:S02]  /*0080*/  LDC R6, c[0x0][0x360] ;  /* 0x0000d800ff067b82 */ /* 0x000e640000000800 */
[----:B-1----:R-:W-:-:S05]  /*0090*/  IMAD R0, R6, UR4, R9 ;  /* 0x0000000406007c24 */ /* 0x002fca000f8e0209 */
[----:B--2---:R-:W-:-:S13]  /*00a0*/  ISETP.GE.U32.AND P0, PT, R0, UR5, PT ;  /* 0x0000000500007c0c */ /* 0x004fda000bf06070 */
[----:B0-----:R-:W-:Y:S05]  /*00b0*/  @P0 BRA `(.L_x_1) ;  /* 0x0000000000240947 */ /* 0x001fea0003800000 */
[----:B------:R-:W0:Y:S01]  /*00c0*/  LDC.64 R4, c[0x0][0x380] ;  /* 0x0000e000ff047b82 */ /* 0x000e220000000a00 */
[----:B------:R-:W1:Y:S02]  /*00d0*/  LDCU UR4, c[0x0][0x370] ;  /* 0x00006e00ff0477ac */ /* 0x000e640008000800 */
[----:B-1----:R-:W-:-:S07]  /*00e0*/  IMAD R11, R6, UR4, RZ ;  /* 0x00000004060b7c24 */ /* 0x002fce000f8e02ff */
.L_x_2:
[----:B0-----:R-:W-:-:S06]  /*00f0*/  IMAD.WIDE.U32 R2, R0, 0x4, R4 ;  /* 0x0000000400027825 */ /* 0x001fcc00078e0004 */
[----:B------:R-:W2:Y:S01]  /*0100*/  LDG.E R2, desc[UR6][R2.64] ;  /* 0x0000000602027981 */ /* 0x000ea2000c1e1900 */
[----:B------:R-:W-:-:S05]  /*0110*/  IMAD.IADD R0, R11, 0x1, R0 ;  /* 0x000000010b007824 */ /* 0x000fca00078e0200 */
[----:B------:R-:W-:Y:S02]  /*0120*/  ISETP.GE.U32.AND P0, PT, R0, UR5, PT ;  /* 0x0000000500007c0c */ /* 0x000fe4000bf06070 */
[----:B--2--5:R-:W-:-:S11]  /*0130*/  VIMNMX R7, PT, PT, R2, R7, !PT ;  /* 0x0000000702077248 */ /* 0x024fd60007fe0100 */
[----:B------:R-:W-:Y:S05]  /*0140*/  @!P0 BRA `(.L_x_2) ;  /* 0xfffffffc00e88947 */ /* 0x000fea000383ffff */
.L_x_1:
[----:B------:R-:W-:Y:S05]  /*0150*/  BSYNC.RECONVERGENT B0 ;  /* 0x0000000000007941 */ /* 0x000fea0003800200 */
.L_x_0:
[----:B------:R-:W0:Y:S01]  /*0160*/  S2UR UR5, SR_CgaCtaId ;  /* 0x00000000000579c3 */ /* 0x000e220000008800 */
[----:B------:R-:W-:Y:S01]  /*0170*/  UMOV UR4, 0x400 ;  /* 0x0000040000047882 */ /* 0x000fe20000000000 */
[----:B------:R-:W-:Y:S02]  /*0180*/  ISETP.GE.U32.AND P1, PT, R6, 0x2, PT ;  /* 0x000000020600780c */ /* 0x000fe40003f26070 */
[----:B------:R-:W-:Y:S01]  /*0190*/  ISETP.NE.AND P0, PT, R9, RZ, PT ;  /* 0x000000ff0900720c */ /* 0x000fe20003f05270 */
[----:B0-----:R-:W-:-:S06]  /*01a0*/  ULEA UR4, UR5, UR4, 0x18 ;  /* 0x0000000405047291 */ /* 0x001fcc000f8ec0ff */
[----:B------:R-:W-:-:S05]  /*01b0*/  LEA R0, R9, UR4, 0x2 ;  /* 0x0000000409007c11 */ /* 0x000fca000f8e10ff */
[----:B-----5:R0:W-:Y:S01]  /*01c0*/  STS [R0], R7 ;  /* 0x0000000700007388 */ /* 0x0201e20000000800 */
[----:B------:R-:W-:Y:S06]  /*01d0*/  BAR.SYNC.DEFER_BLOCKING 0x0 ;  /* 0x0000000000007b1d */ /* 0x000fec0000010000 */
[----:B------:R-:W-:Y:S05]  /*01e0*/  @!P1 BRA `(.L_x_3) ;  /* 0x00000000002c9947 */ /* 0x000fea0003800000 */
.L_x_4:
[----:B------:R-:W-:-:S04]  /*01f0*/  SHF.R.U32.HI R4, RZ, 0x1, R6 ;  /* 0x00000001ff047819 */ /* 0x000fc80000011606 */
[----:B------:R-:W-:-:S13]  /*0200*/  ISETP.GE.U32.AND P1, PT, R9, R4, PT ;  /* 0x000000040900720c */ /* 0x000fda0003f26070 */
[----:B------:R-:W-:Y:S01]  /*0210*/  @!P1 IMAD R3, R4, 0x4, R0 ;  /* 0x0000000404039824 */ /* 0x000fe200078e0200 */
[----:B------:R-:W-:Y:S05]  /*0220*/  @!P1 LDS R2, [R0] ;  /* 0x0000000000029984 */ /* 0x000fea0000000800 */
[----:B------:R-:W1:Y:S02]  /*0230*/  @!P1 LDS R3, [R3] ;  /* 0x0000000003039984 */ /* 0x000e640000000800 */
[----:B-1----:R-:W-:-:S05]  /*0240*/  @!P1 VIMNMX R5, PT, PT, R2, R3, !PT ;  /* 0x0000000302059248 */ /* 0x002fca0007fe0100 */
[----:B------:R1:W-:Y:S01]  /*0250*/  @!P1 STS [R0], R5 ;  /* 0x0000000500009388 */ /* 0x0003e20000000800 */
[----:B------:R-:W-:Y:S01]  /*0260*/  BAR.SYNC.DEFER_BLOCKING 0x0 ;  /* 0x0000000000007b1d */ /* 0x000fe20000010000 */
[----:B------:R-:W-:Y:S01]  /*0270*/  ISETP.GT.U32.AND P1, PT, R6, 0x3, PT ;  /* 0x000000030600780c */ /* 0x000fe20003f24070 */
[----:B------:R-:W-:-:S12]  /*0280*/  IMAD.MOV.U32 R6, RZ, RZ, R4 ;  /* 0x000000ffff067224 */ /* 0x000fd800078e0004 */
[----:B-1----:R-:W-:Y:S05]  /*0290*/  @P1 BRA `(.L_x_4) ;  /* 0xfffffffc00d41947 */ /* 0x002fea000383ffff */
.L_x_3:
[----:B------:R-:W-:Y:S05]  /*02a0*/  @P0 EXIT ;  /* 0x000000000000094d */ /* 0x000fea0003800000 */
[----:B------:R-:W1:Y:S01]  /*02b0*/  LDC.64 R2, c[0x0][0x390] ;  /* 0x0000e400ff027b82 */ /* 0x000e620000000a00 */
[----:B------:R-:W-:Y:S01]  /*02c0*/  BSSY B0, `(.L_x_5) ;  /* 0x0000007000007945 */ /* 0x000fe20003800000 */
[----:B------:R-:W-:-:S07]  /*02d0*/  IMAD.MOV.U32 R5, RZ, RZ, 0x1 ;  /* 0x00000001ff057424 */ /* 0x000fce00078e00ff */
.L_x_6:
[----:B------:R-:W-:Y:S01]  /*02e0*/  IMAD.MOV.U32 R4, RZ, RZ, RZ ;  /* 0x000000ffff047224 */ /* 0x000fe200078e00ff */
[----:B------:R-:W-:Y:S05]  /*02f0*/  YIELD ;  /* 0x0000000000007946 */ /* 0x000fea0003800000 */
[----:B01----:R-:W2:Y:S02]  /*0300*/  ATOMG.E.CAS.STRONG.GPU PT, R0, [R2], R4, R5 ;  /* 0x00000004020073a9 */ /* 0x003ea400001ee105 */
[----:B--2---:R-:W-:-:S13]  /*0310*/  ISETP.NE.AND P0, PT, R0, RZ, PT ;  /* 0x000000ff0000720c */ /* 0x004fda0003f05270 */
[----:B------:R-:W-:Y:S05]  /*0320*/  @P0 BRA `(.L_x_6) ;  /* 0xfffffffc00ec0947 */ /* 0x000fea000383ffff */
[----:B------:R-:W-:Y:S05]  /*0330*/  BSYNC B0 ;  /* 0x0000000000007941 */ /* 0x000fea0003800000 */
.L_x_5:
[----:B------:R-:W0:Y:S02]  /*0340*/  LDC.64 R4, c[0x0][0x388] ;  /* 0x0000e200ff047b82 */ /* 0x000e240000000a00 */
[----:B0-----:R-:W2:Y:S06]  /*0350*/  LDG.E R0, desc[UR6][R4.64] ;  /* 0x0000000604007981 */ /* 0x001eac000c1e1900 */
[----:B------:R-:W0:Y:S01]  /*0360*/  S2UR UR5, SR_CgaCtaId ;  /* 0x00000000000579c3 */ /* 0x000e220000008800 */
[----:B------:R-:W-:Y:S02]  /*0370*/  UMOV UR4, 0x400 ;  /* 0x0000040000047882 */ /* 0x000fe40000000000 */
[----:B0-----:R-:W-:-:S09]  /*0380*/  ULEA UR4, UR5, UR4, 0x18 ;  /* 0x0000000405047291 */ /* 0x001fd2000f8ec0ff */
[----:B------:R-:W2:Y:S02]  /*0390*/  LDS R7, [UR4] ;  /* 0x00000004ff077984 */ /* 0x000ea40008000800 */
[----:B--2---:R-:W-:-:S05]  /*03a0*/  VIMNMX R7, PT, PT, R0, R7, !PT ;  /* 0x0000000700077248 */ /* 0x004fca0007fe0100 */
[----:B------:R-:W-:Y:S04]  /*03b0*/  STG.E desc[UR6][R4.64], R7 ;  /* 0x0000000704007986 */ /* 0x000fe8000c101906 */
[----:B------:R-:W-:Y:S01]  /*03c0*/  ATOMG.E.EXCH.STRONG.GPU PT, RZ, desc[UR6][R2.64], RZ ;  /* 0x800000ff02ff79a8 */ /* 0x000fe2000c1ef106 */
[----:B------:R-:W-:Y:S05]  /*03d0*/  EXIT ;  /* 0x000000000000794d */ /* 0x000fea0003800000 */
.L_x_7:
[----:B------:R-:W-:-:S00]  /*03e0*/  BRA `(.L_x_7) ;  /* 0xfffffffc00fc7947 */ /* 0x000fc0000383ffff */
[----:B------:R-:W-:-:S00]  /*03f0*/  NOP ;  /* 0x0000000000007918 */ /* 0x000fc00000000000 */
        /* <DEDUP_REMOVED lines=8> */
.L_x_8:


//--------------------- .nv.shared._Z8find_maxPKiPiS1_j --------------------------
	.section	.nv.shared._Z8find_maxPKiPiS1_j,"aw",@nobits
	.sectionflags	@""
	.align	4
.nv.shared._Z8find_maxPKiPiS1_j:
	.zero		2048


//--------------------- .nv.shared.reserved.0     --------------------------
	.section	.nv.shared.reserved.0,"aw",@nobits
	.weak		__nv_reservedSMEM_offset_0_alias
	.size		__nv_reservedSMEM_offset_0_alias, 0, 64
	.other		__nv_reservedSMEM_offset_0_alias,@"STO_CUDA_RESERVED_SHARED STV_DEFAULT"
__nv_reservedSMEM_offset_0_alias:
	.zero		0
	.zero		64


//--------------------- .nv.constant0._Z8find_maxPKiPiS1_j --------------------------
	.section	.nv.constant0._Z8find_maxPKiPiS1_j,"a",@progbits
	.sectionflags	@""
	.align	4
.nv.constant0._Z8find_maxPKiPiS1_j:
	.zero		924


//--------------------- SYMBOLS --------------------------

	.type		.nv.reservedSmem.offset0,@object
	.size		.nv.reservedSmem.offset0,0x4
	.type		.nv.reservedSmem.cap,@object
	.size		.nv.reservedSmem.cap,0x4
